	.headerflags	@"EF_CUDA_TEXMODE_UNIFIED EF_CUDA_64BIT_ADDRESS EF_CUDA_ACCELERATORS EF_CUDA_SM90 EF_CUDA_VIRTUAL_SM(EF_CUDA_SM90)"
	.elftype	@"ET_EXEC"


//--------------------- .nv.info                  --------------------------
	.section	.nv.info,"",@"SHT_CUDA_INFO"
	.align	4


	//----- nvinfo : EIATTR_REGCOUNT
	.align		4
        /*0000*/ 	.byte	0x04, 0x2f
        /*0002*/ 	.short	(.L_1 - .L_0)
	.align		4
.L_0:
        /*0004*/ 	.word	index@(triton_poi_fused_mul_1)
        /*0008*/ 	.word	0x00000010


	//----- nvinfo : EIATTR_MIN_STACK_SIZE
	.align		4
.L_1:
        /*000c*/ 	.byte	0x04, 0x12
        /*000e*/ 	.short	(.L_3 - .L_2)
	.align		4
.L_2:
        /*0010*/ 	.word	index@(triton_poi_fused_mul_1)
        /*0014*/ 	.word	0x00000000


	//----- nvinfo : EIATTR_FRAME_SIZE
	.align		4
.L_3:
        /*0018*/ 	.byte	0x04, 0x11
        /*001a*/ 	.short	(.L_5 - .L_4)
	.align		4
.L_4:
        /*001c*/ 	.word	index@(triton_poi_fused_mul_1)
        /*0020*/ 	.word	0x00000000


	//----- nvinfo : EIATTR_MIN_STACK_SIZE
	.align		4
.L_5:
        /*0024*/ 	.byte	0x04, 0x12
        /*0026*/ 	.short	(.L_7 - .L_6)
	.align		4
.L_6:
        /*0028*/ 	.word	index@(triton_poi_fused_mul_1)
        /*002c*/ 	.word	0x00000000
.L_7:


//--------------------- .nv.info.triton_poi_fused_mul_1 --------------------------
	.section	.nv.info.triton_poi_fused_mul_1,"",@"SHT_CUDA_INFO"
	.sectionflags	@""
	.align	4


	//----- nvinfo : EIATTR_CUDA_API_VERSION
	.align		4
        /*0000*/ 	.byte	0x04, 0x37
        /*0002*/ 	.short	(.L_9 - .L_8)
.L_8:
        /*0004*/ 	.word	0x0000007c


	//----- nvinfo : EIATTR_KPARAM_INFO
	.align		4
.L_9:
        /*0008*/ 	.byte	0x04, 0x17
        /*000a*/ 	.short	(.L_11 - .L_10)
.L_10:
        /*000c*/ 	.word	0x00000000
        /*0010*/ 	.short	0x0004
        /*0012*/ 	.short	0x001c
        /*0014*/ 	.byte	0x00, 0xf0, 0x11, 0x00


	//----- nvinfo : EIATTR_KPARAM_INFO
	.align		4
.L_11:
        /*0018*/ 	.byte	0x04, 0x17
        /*001a*/ 	.short	(.L_13 - .L_12)
.L_12:
        /*001c*/ 	.word	0x00000000
        /*0020*/ 	.short	0x0003
        /*0022*/ 	.short	0x0018
        /*0024*/ 	.byte	0x00, 0xf0, 0x11, 0x00


	//----- nvinfo : EIATTR_KPARAM_INFO
	.align		4
.L_13:
        /*0028*/ 	.byte	0x04, 0x17
        /*002a*/ 	.short	(.L_15 - .L_14)
.L_14:
        /*002c*/ 	.word	0x00000000
        /*0030*/ 	.short	0x0002
        /*0032*/ 	.short	0x0010
        /*0034*/ 	.byte	0x00, 0xf4, 0x21, 0x00


	//----- nvinfo : EIATTR_KPARAM_INFO
	.align		4
.L_15:
        /*0038*/ 	.byte	0x04, 0x17
        /*003a*/ 	.short	(.L_17 - .L_16)
.L_16:
        /*003c*/ 	.word	0x00000000
        /*0040*/ 	.short	0x0001
        /*0042*/ 	.short	0x0008
        /*0044*/ 	.byte	0x00, 0xf4, 0x21, 0x00


	//----- nvinfo : EIATTR_KPARAM_INFO
	.align		4
.L_17:
        /*0048*/ 	.byte	0x04, 0x17
        /*004a*/ 	.short	(.L_19 - .L_18)
.L_18:
        /*004c*/ 	.word	0x00000000
        /*0050*/ 	.short	0x0000
        /*0052*/ 	.short	0x0000
        /*0054*/ 	.byte	0x00, 0xf4, 0x21, 0x00


	//----- nvinfo : EIATTR_SPARSE_MMA_MASK
	.align		4
.L_19:
        /*0058*/ 	.byte	0x03, 0x50
        /*005a*/ 	.short	0x0000


	//----- nvinfo : EIATTR_MAXREG_COUNT
	.align		4
        /*005c*/ 	.byte	0x03, 0x1b
        /*005e*/ 	.short	0x00ff


	//----- nvinfo : EIATTR_EXIT_INSTR_OFFSETS
	.align		4
        /*0060*/ 	.byte	0x04, 0x1c
        /*0062*/ 	.short	(.L_21 - .L_20)


	//   ....[0]....
.L_20:
        /*0064*/ 	.word	0x00000340


	//   ....[1]....
        /*0068*/ 	.word	0x000003a0


	//----- nvinfo : EIATTR_REQNTID
	.align		4
.L_21:
        /*006c*/ 	.byte	0x04, 0x10
        /*006e*/ 	.short	(.L_23 - .L_22)
.L_22:
        /*0070*/ 	.word	0x00000080
        /*0074*/ 	.word	0x00000001
        /*0078*/ 	.word	0x00000001


	//----- nvinfo : EIATTR_CBANK_PARAM_SIZE
	.align		4
.L_23:
        /*007c*/ 	.byte	0x03, 0x19
        /*007e*/ 	.short	0x0020


	//----- nvinfo : EIATTR_PARAM_CBANK
	.align		4
        /*0080*/ 	.byte	0x04, 0x0a
        /*0082*/ 	.short	(.L_25 - .L_24)
	.align		4
.L_24:
        /*0084*/ 	.word	index@(.nv.constant0.triton_poi_fused_mul_1)
        /*0088*/ 	.short	0x0210
        /*008a*/ 	.short	0x0020


	//----- nvinfo : EIATTR_SW_WAR
	.align		4
.L_25:
        /*008c*/ 	.byte	0x04, 0x36
        /*008e*/ 	.short	(.L_27 - .L_26)
.L_26:
        /*0090*/ 	.word	0x00000008
.L_27:


//--------------------- .nv.callgraph             --------------------------
	.section	.nv.callgraph,"",@"SHT_CUDA_CALLGRAPH"
	.align	4
	.sectionentsize	8
	.align		4
        /*0000*/ 	.word	0x00000000
	.align		4
        /*0004*/ 	.word	0xffffffff
	.align		4
        /*0008*/ 	.word	0x00000000
	.align		4
        /*000c*/ 	.word	0xfffffffe
	.align		4
        /*0010*/ 	.word	0x00000000
	.align		4
        /*0014*/ 	.word	0xfffffffd
	.align		4
        /*0018*/ 	.word	0x00000000
	.align		4
        /*001c*/ 	.word	0xfffffffc


//--------------------- .text.triton_poi_fused_mul_1 --------------------------
	.section	.text.triton_poi_fused_mul_1,"ax",@progbits
	.sectionflags	@"SHF_BARRIERS=1"
	.align	128
        .global         triton_poi_fused_mul_1
        .type           triton_poi_fused_mul_1,@function
        .size           triton_poi_fused_mul_1,(.L_x_1 - triton_poi_fused_mul_1)
        .other          triton_poi_fused_mul_1,@"STO_CUDA_ENTRY STV_DEFAULT"
triton_poi_fused_mul_1:
.text.triton_poi_fused_mul_1:
[----:B------:R-:W0:Y:S02]  /*0000*/  LDC R1, c[0x0][0x28] ;  /* 0x00000a00ff017b82 */ /* 0x000e240000000800 */
[----:B------:R-:W1:Y:S01]  /*0010*/  S2R R0, SR_CTAID.Y ;  /* 0x0000000000007919 */ /* 0x000e620000002600 */
[----:B------:R-:W2:Y:S01]  /*0020*/  LDC.64 R2, c[0x0][0x218] ;  /* 0x00008600ff027b82 */ /* 0x000ea20000000a00 */
[----:B------:R-:W-:Y:S01]  /*0030*/  ULDC.64 UR6, c[0x0][0x208] ;  /* 0x0000820000067ab9 */ /* 0x000fe20000000a00 */
[----:B------:R-:W3:Y:S01]  /*0040*/  S2R R7, SR_TID.X ;  /* 0x0000000000077919 */ /* 0x000ee20000002100 */
[----:B------:R-:W4:Y:S05]  /*0050*/  S2R R8, SR_CTAID.X ;  /* 0x0000000000087919 */ /* 0x000f2a0000002500 */
[----:B------:R-:W5:Y:S01]  /*0060*/  LDC.64 R4, c[0x0][0x210] ;  /* 0x00008400ff047b82 */ /* 0x000f620000000a00 */
[----:B-1----:R-:W-:Y:S01]  /*0070*/  IMAD.SHL.U32 R0, R0, 0x20, RZ ;  /* 0x0000002000007824 */ /* 0x002fe200078e00ff */
[----:B---3--:R-:W-:-:S04]  /*0080*/  SHF.R.U32.HI R10, RZ, 0x5, R7 ;  /* 0x00000005ff0a7819 */ /* 0x008fc80000011607 */
[----:B------:R-:W-:Y:S01]  /*0090*/  LOP3.LUT R6, R0, 0x1f, R7, 0xf8, !PT ;  /* 0x0000001f00067812 */ /* 0x000fe200078ef807 */
[----:B----4-:R-:W-:-:S03]  /*00a0*/  IMAD.SHL.U32 R8, R8, 0x4, RZ ;  /* 0x0000000408087824 */ /* 0x010fc600078e00ff */
[----:B------:R-:W-:Y:S02]  /*00b0*/  SHF.R.S32.HI R9, RZ, 0x1f, R6 ;  /* 0x0000001fff097819 */ /* 0x000fe40000011406 */
[----:B------:R-:W-:Y:S02]  /*00c0*/  ISETP.GE.AND P1, PT, R6, 0x40, PT ;  /* 0x000000400600780c */ /* 0x000fe40003f26270 */
[----:B------:R-:W-:Y:S02]  /*00d0*/  LEA.HI R11, R9, R6, RZ, 0x2 ;  /* 0x00000006090b7211 */ /* 0x000fe400078f10ff */
[----:B------:R-:W-:Y:S02]  /*00e0*/  SGXT.U32 R9, R10, 0x2 ;  /* 0x000000020a09781a */ /* 0x000fe40000000000 */
[C---:B------:R-:W-:Y:S01]  /*00f0*/  LOP3.LUT R13, R11.reuse, 0xfffffffc, RZ, 0xc0, !PT ;  /* 0xfffffffc0b0d7812 */ /* 0x040fe200078ec0ff */
[----:B------:R-:W-:Y:S01]  /*0100*/  IMAD.SHL.U32 R11, R11, 0x4, RZ ;  /* 0x000000040b0b7824 */ /* 0x000fe200078e00ff */
[----:B------:R-:W-:-:S03]  /*0110*/  LOP3.LUT R10, R8, R9, RZ, 0xfc, !PT ;  /* 0x00000009080a7212 */ /* 0x000fc600078efcff */
[----:B------:R-:W-:Y:S01]  /*0120*/  IMAD.IADD R13, R6, 0x1, -R13 ;  /* 0x00000001060d7824 */ /* 0x000fe200078e0a0d */
[C---:B------:R-:W-:Y:S02]  /*0130*/  ISETP.GE.AND P0, PT, R10.reuse, 0x4, PT ;  /* 0x000000040a00780c */ /* 0x040fe40003f06270 */
[----:B------:R-:W-:Y:S01]  /*0140*/  LOP3.LUT R11, R11, 0xfffffff0, RZ, 0xc0, !PT ;  /* 0xfffffff00b0b7812 */ /* 0x000fe200078ec0ff */
[----:B------:R-:W-:Y:S01]  /*0150*/  IMAD R10, R10, 0x4, R13 ;  /* 0x000000040a0a7824 */ /* 0x000fe200078e020d */
[----:B------:R-:W-:Y:S01]  /*0160*/  ISETP.LT.AND P0, PT, R6, 0x40, !P0 ;  /* 0x000000400600780c */ /* 0x000fe20004701270 */
[----:B--2---:R-:W-:-:S04]  /*0170*/  IMAD.WIDE R2, R13, 0x4, R2 ;  /* 0x000000040d027825 */ /* 0x004fc800078e0202 */
[----:B------:R-:W-:Y:S02]  /*0180*/  IMAD.IADD R11, R10, 0x1, R11 ;  /* 0x000000010a0b7824 */ /* 0x000fe400078e020b */
[----:B------:R-:W-:Y:S02]  /*0190*/  IMAD.MOV.U32 R13, RZ, RZ, RZ ;  /* 0x000000ffff0d7224 */ /* 0x000fe400078e00ff */
[----:B------:R-:W-:Y:S02]  /*01a0*/  IMAD.MOV.U32 R6, RZ, RZ, RZ ;  /* 0x000000ffff067224 */ /* 0x000fe400078e00ff */
[----:B-----5:R-:W-:Y:S02]  /*01b0*/  IMAD.WIDE R4, R11, 0x4, R4 ;  /* 0x000000040b047825 */ /* 0x020fe400078e0204 */
[----:B------:R1:W2:Y:S04]  /*01c0*/  @!P1 LDG.E.EL R13, desc[UR6][R2.64] ;  /* 0x00000006020d9981 */ /* 0x0002a8000c2e1900 */
[----:B------:R3:W2:Y:S01]  /*01d0*/  @P0 LDG.E.EL R6, desc[UR6][R4.64] ;  /* 0x0000000604060981 */ /* 0x0006a2000c2e1900 */
[----:B------:R-:W4:Y:S01]  /*01e0*/  S2UR UR5, SR_CgaCtaId ;  /* 0x00000000000579c3 */ /* 0x000f220000008800 */
[----:B------:R-:W-:Y:S01]  /*01f0*/  IMAD.SHL.U32 R10, R7, 0x4, RZ ;  /* 0x00000004070a7824 */ /* 0x000fe200078e00ff */
[----:B------:R-:W-:Y:S01]  /*0200*/  UMOV UR4, 0x400 ;  /* 0x0000040000047882 */ /* 0x000fe20000000000 */
[----:B------:R-:W-:-:S02]  /*0210*/  SHF.R.U32.HI R11, RZ, 0x2, R7 ;  /* 0x00000002ff0b7819 */ /* 0x000fc40000011607 */
[----:B-1----:R-:W-:Y:S02]  /*0220*/  LOP3.LUT R2, R7, 0x7f, RZ, 0xc0, !PT ;  /* 0x0000007f07027812 */ /* 0x002fe400078ec0ff */
[----:B------:R-:W-:Y:S02]  /*0230*/  LOP3.LUT R12, R9, 0x7c, R10, 0xf8, !PT ;  /* 0x0000007c090c7812 */ /* 0x000fe400078ef80a */
[----:B------:R-:W-:Y:S02]  /*0240*/  SHF.R.U32.HI R10, RZ, 0x2, R10 ;  /* 0x00000002ff0a7819 */ /* 0x000fe4000001160a */
[----:B------:R-:W-:Y:S02]  /*0250*/  SGXT.U32 R9, R11, 0x5 ;  /* 0x000000050b09781a */ /* 0x000fe40000000000 */
[----:B------:R-:W-:Y:S02]  /*0260*/  SGXT.U32 R3, R10, 0x5 ;  /* 0x000000050a03781a */ /* 0x000fe40000000000 */
[----:B------:R-:W-:Y:S01]  /*0270*/  LOP3.LUT R11, R8, 0x3, R7, 0xf8, !PT ;  /* 0x00000003080b7812 */ /* 0x000fe200078ef807 */
[----:B------:R-:W-:Y:S01]  /*0280*/  IMAD.IADD R2, R9, 0x1, R2 ;  /* 0x0000000109027824 */ /* 0x000fe200078e0202 */
[----:B------:R-:W-:Y:S01]  /*0290*/  LOP3.LUT R0, R0, R9, RZ, 0xfc, !PT ;  /* 0x0000000900007212 */ /* 0x000fe200078efcff */
[----:B------:R-:W-:Y:S01]  /*02a0*/  IMAD.IADD R3, R12, 0x1, R3 ;  /* 0x000000010c037824 */ /* 0x000fe200078e0203 */
[----:B------:R-:W-:-:S04]  /*02b0*/  ISETP.GE.AND P0, PT, R11, 0x4, PT ;  /* 0x000000040b00780c */ /* 0x000fc80003f06270 */
[----:B------:R-:W-:Y:S01]  /*02c0*/  ISETP.LT.AND P0, PT, R0, 0x40, !P0 ;  /* 0x000000400000780c */ /* 0x000fe20004701270 */
[----:B----4-:R-:W-:-:S06]  /*02d0*/  UPRMT UR4, UR5, 0x654, UR4 ;  /* 0x0000065405047896 */ /* 0x010fcc0008000004 */
[----:B------:R-:W-:Y:S02]  /*02e0*/  LEA R3, R3, UR4, 0x2 ;  /* 0x0000000403037c11 */ /* 0x000fe4000f8e10ff */
[----:B---3--:R-:W-:Y:S01]  /*02f0*/  LEA R4, R2, UR4, 0x2 ;  /* 0x0000000402047c11 */ /* 0x008fe2000f8e10ff */
[----:B--2---:R-:W-:-:S04]  /*0300*/  FADD R6, R13, R6 ;  /* 0x000000060d067221 */ /* 0x004fc80000000000 */
[----:B------:R-:W-:-:S05]  /*0310*/  FMUL R6, R6, 0.70710676908493041992 ;  /* 0x3f3504f306067820 */ /* 0x000fca0000400000 */
[----:B------:R1:W-:Y:S01]  /*0320*/  STS [R3], R6 ;  /* 0x0000000603007388 */ /* 0x0003e20000000800 */
[----:B------:R-:W-:Y:S06]  /*0330*/  BAR.SYNC.DEFER_BLOCKING 0x0 ;  /* 0x0000000000007b1d */ /* 0x000fec0000010000 */
[----:B-1----:R-:W-:Y:S05]  /*0340*/  @!P0 EXIT ;  /* 0x000000000000894d */ /* 0x002fea0003800000 */
[----:B------:R-:W0:Y:S01]  /*0350*/  LDS R5, [R4] ;  /* 0x0000000004057984 */ /* 0x000e220000000800 */
[----:B------:R-:W1:Y:S01]  /*0360*/  LDC.64 R2, c[0x0][0x220] ;  /* 0x00008800ff027b82 */ /* 0x000e620000000a00 */
[----:B------:R-:W-:-:S04]  /*0370*/  IMAD R11, R0, 0x4, R11 ;  /* 0x00000004000b7824 */ /* 0x000fc800078e020b */
[----:B-1----:R-:W-:-:S05]  /*0380*/  IMAD.WIDE R2, R11, 0x4, R2 ;  /* 0x000000040b027825 */ /* 0x002fca00078e0202 */
[----:B0-----:R-:W-:Y:S01]  /*0390*/  STG.E desc[UR6][R2.64], R5 ;  /* 0x0000000502007986 */ /* 0x001fe2000c101906 */
[----:B------:R-:W-:Y:S05]  /*03a0*/  EXIT ;  /* 0x000000000000794d */ /* 0x000fea0003800000 */
.L_x_0:
[----:B------:R-:W-:-:S00]  /*03b0*/  BRA `(.L_x_0) ;  /* 0xfffffffc00fc7947 */ /* 0x000fc0000383ffff */
[----:B------:R-:W-:-:S00]  /*03c0*/  NOP ;  /* 0x0000000000007918 */ /* 0x000fc00000000000 */
        /* <DEDUP_REMOVED lines=11> */
.L_x_1:


//--------------------- .nv.shared.triton_poi_fused_mul_1 --------------------------
	.section	.nv.shared.triton_poi_fused_mul_1,"aw",@nobits
	.sectionflags	@""
	.align	16
	.zero		1024


//--------------------- .nv.constant0.triton_poi_fused_mul_1 --------------------------
	.section	.nv.constant0.triton_poi_fused_mul_1,"a",@progbits
	.sectionflags	@""
	.align	4
.nv.constant0.triton_poi_fused_mul_1:
	.zero		560
